//
// Generated by NVIDIA NVVM Compiler
//
// Compiler Build ID: CL-36424714
// Cuda compilation tools, release 13.0, V13.0.88
// Based on NVVM 20.0.0
//

.version 9.0
.target sm_100
.address_size 64

	// .globl	_Z13my_add_kernelPfPKfS1_i

.visible .entry _Z13my_add_kernelPfPKfS1_i(
	.param .u64 .ptr .align 1 _Z13my_add_kernelPfPKfS1_i_param_0,
	.param .u64 .ptr .align 1 _Z13my_add_kernelPfPKfS1_i_param_1,
	.param .u64 .ptr .align 1 _Z13my_add_kernelPfPKfS1_i_param_2,
	.param .u32 _Z13my_add_kernelPfPKfS1_i_param_3
)
{
	.reg .pred 	%p<3>;
	.reg .b32 	%r<11>;
	.reg .b32 	%f<4>;
	.reg .b64 	%rd<11>;

	ld.param.u64 	%rd4, [_Z13my_add_kernelPfPKfS1_i_param_0];
	ld.param.u64 	%rd5, [_Z13my_add_kernelPfPKfS1_i_param_1];
	ld.param.u64 	%rd6, [_Z13my_add_kernelPfPKfS1_i_param_2];
	ld.param.u32 	%r6, [_Z13my_add_kernelPfPKfS1_i_param_3];
	mov.u32 	%r7, %ctaid.x;
	mov.u32 	%r1, %ntid.x;
	mov.u32 	%r8, %tid.x;
	mad.lo.s32 	%r10, %r7, %r1, %r8;
	setp.ge.s32 	%p1, %r10, %r6;
	@%p1 bra 	$L__BB0_3;
	mov.u32 	%r9, %nctaid.x;
	mul.lo.s32 	%r3, %r9, %r1;
	cvta.to.global.u64 	%rd1, %rd5;
	cvta.to.global.u64 	%rd2, %rd6;
	cvta.to.global.u64 	%rd3, %rd4;
$L__BB0_2:
	mul.wide.s32 	%rd7, %r10, 4;
	add.s64 	%rd8, %rd1, %rd7;
	ld.global.f32 	%f1, [%rd8];
	add.s64 	%rd9, %rd2, %rd7;
	ld.global.f32 	%f2, [%rd9];
	add.f32 	%f3, %f1, %f2;
	add.s64 	%rd10, %rd3, %rd7;
	st.global.f32 	[%rd10], %f3;
	add.s32 	%r10, %r10, %r3;
	setp.lt.s32 	%p2, %r10, %r6;
	@%p2 bra 	$L__BB0_2;
$L__BB0_3:
	ret;

}


// ===== COMPILED SASS (sm_100) =====

	.target	sm_100

	.elftype	@"ET_EXEC"


//--------------------- .note.nv.tkinfo           --------------------------
	.section	.note.nv.tkinfo,"",@"SHT_NOTE"
	.sectionflags	@"SHF_NOTE_NV_TKINFO"
	.tkinfo
        /*0018*/ 	.word	0x00000002
        /*0030*/ 	.string	""
        /*0030*/ 	.string	"ptxas"
        /*0030*/ 	.string	"Cuda compilation tools, release 13.0, V13.0.88"
        /*0030*/ 	.string	"Build cuda_13.0.r13.0/compiler.36424714_0"
        /*0030*/ 	.string	"-arch sm_100 -m 64 "



//--------------------- .note.nv.cuinfo           --------------------------
	.section	.note.nv.cuinfo,"",@"SHT_NOTE"
	.sectionflags	@"SHF_NOTE_NV_CUINFO"
        /*0018*/ 	.short	0x0002
        /*001a*/ 	.short	0x0064
        /*001c*/ 	.short	0x0082
	.zero		2


//--------------------- .nv.info                  --------------------------
	.section	.nv.info,"",@"SHT_CUDA_INFO"
	.align	4


	//----- nvinfo : EIATTR_REGCOUNT
	.align		4
        /*0000*/ 	.byte	0x04, 0x2f
        /*0002*/ 	.short	(.L_1 - .L_0)
	.align		4
.L_0:
        /*0004*/ 	.word	index@(_Z13my_add_kernelPfPKfS1_i)
        /*0008*/ 	.word	0x00000014


	//----- nvinfo : EIATTR_FRAME_SIZE
	.align		4
.L_1:
        /*000c*/ 	.byte	0x04, 0x11
        /*000e*/ 	.short	(.L_3 - .L_2)
	.align		4
.L_2:
        /*0010*/ 	.word	index@(_Z13my_add_kernelPfPKfS1_i)
        /*0014*/ 	.word	0x00000000


	//----- nvinfo : EIATTR_MIN_STACK_SIZE
	.align		4
.L_3:
        /*0018*/ 	.byte	0x04, 0x12
        /*001a*/ 	.short	(.L_5 - .L_4)
	.align		4
.L_4:
        /*001c*/ 	.word	index@(_Z13my_add_kernelPfPKfS1_i)
        /*0020*/ 	.word	0x00000000
.L_5:


//--------------------- .nv.compat                --------------------------
	.section	.nv.compat,"",@"SHT_CUDA_COMPAT_INFO"
	.align	4
        /*0000*/ 	.byte	0x02, 0x09, 0x00, 0x00, 0x02, 0x02, 0x01, 0x00, 0x02, 0x05, 0x05, 0x00, 0x03, 0x07, 0x01, 0x01
        /*0010*/ 	.byte	0x02, 0x03, 0x00, 0x00, 0x02, 0x06, 0x01, 0x00, 0x04, 0x0b, 0x08, 0x00, 0x09, 0x00, 0x00, 0x00
        /*0020*/ 	.byte	0x00, 0x00, 0x00, 0x00


//--------------------- .nv.info._Z13my_add_kernelPfPKfS1_i --------------------------
	.section	.nv.info._Z13my_add_kernelPfPKfS1_i,"",@"SHT_CUDA_INFO"
	.sectionflags	@""
	.align	4


	//----- nvinfo : EIATTR_CUDA_API_VERSION
	.align		4
        /*0000*/ 	.byte	0x04, 0x37
        /*0002*/ 	.short	(.L_7 - .L_6)
.L_6:
        /*0004*/ 	.word	0x00000082


	//----- nvinfo : EIATTR_KPARAM_INFO
	.align		4
.L_7:
        /*0008*/ 	.byte	0x04, 0x17
        /*000a*/ 	.short	(.L_9 - .L_8)
.L_8:
        /*000c*/ 	.word	0x00000000
        /*0010*/ 	.short	0x0003
        /*0012*/ 	.short	0x0018
        /*0014*/ 	.byte	0x00, 0xf0, 0x11, 0x00


	//----- nvinfo : EIATTR_KPARAM_INFO
	.align		4
.L_9:
        /*0018*/ 	.byte	0x04, 0x17
        /*001a*/ 	.short	(.L_11 - .L_10)
.L_10:
        /*001c*/ 	.word	0x00000000
        /*0020*/ 	.short	0x0002
        /*0022*/ 	.short	0x0010
        /*0024*/ 	.byte	0x00, 0xf5, 0x21, 0x00


	//----- nvinfo : EIATTR_KPARAM_INFO
	.align		4
.L_11:
        /*0028*/ 	.byte	0x04, 0x17
        /*002a*/ 	.short	(.L_13 - .L_12)
.L_12:
        /*002c*/ 	.word	0x00000000
        /*0030*/ 	.short	0x0001
        /*0032*/ 	.short	0x0008
        /*0034*/ 	.byte	0x00, 0xf5, 0x21, 0x00


	//----- nvinfo : EIATTR_KPARAM_INFO
	.align		4
.L_13:
        /*0038*/ 	.byte	0x04, 0x17
        /*003a*/ 	.short	(.L_15 - .L_14)
.L_14:
        /*003c*/ 	.word	0x00000000
        /*0040*/ 	.short	0x0000
        /*0042*/ 	.short	0x0000
        /*0044*/ 	.byte	0x00, 0xf5, 0x21, 0x00


	//----- nvinfo : EIATTR_SPARSE_MMA_MASK
	.align		4
.L_15:
        /*0048*/ 	.byte	0x03, 0x50
        /*004a*/ 	.short	0x0000


	//----- nvinfo : EIATTR_MAXREG_COUNT
	.align		4
        /*004c*/ 	.byte	0x03, 0x1b
        /*004e*/ 	.short	0x00ff


	//----- nvinfo : EIATTR_MERCURY_ISA_VERSION
	.align		4
        /*0050*/ 	.byte	0x03, 0x5f
        /*0052*/ 	.short	0x0101


	//----- nvinfo : EIATTR_VRC_CTA_INIT_COUNT
	.align		4
        /*0054*/ 	.byte	0x02, 0x4a
	.zero		1
	.zero		1


	//----- nvinfo : EIATTR_EXIT_INSTR_OFFSETS
	.align		4
        /*0058*/ 	.byte	0x04, 0x1c
        /*005a*/ 	.short	(.L_17 - .L_16)


	//   ....[0]....
.L_16:
        /*005c*/ 	.word	0x00000070


	//   ....[1]....
        /*0060*/ 	.word	0x00000180


	//----- nvinfo : EIATTR_CRS_STACK_SIZE
	.align		4
.L_17:
        /*0064*/ 	.byte	0x04, 0x1e
        /*0066*/ 	.short	(.L_19 - .L_18)
.L_18:
        /*0068*/ 	.word	0x00000000


	//----- nvinfo : EIATTR_CBANK_PARAM_SIZE
	.align		4
.L_19:
        /*006c*/ 	.byte	0x03, 0x19
        /*006e*/ 	.short	0x001c


	//----- nvinfo : EIATTR_PARAM_CBANK
	.align		4
        /*0070*/ 	.byte	0x04, 0x0a
        /*0072*/ 	.short	(.L_21 - .L_20)
	.align		4
.L_20:
        /*0074*/ 	.word	index@(.nv.constant0._Z13my_add_kernelPfPKfS1_i)
        /*0078*/ 	.short	0x0380
        /*007a*/ 	.short	0x001c


	//----- nvinfo : EIATTR_SW_WAR
	.align		4
.L_21:
        /*007c*/ 	.byte	0x04, 0x36
        /*007e*/ 	.short	(.L_23 - .L_22)
.L_22:
        /*0080*/ 	.word	0x00000008
.L_23:


//--------------------- .nv.callgraph             --------------------------
	.section	.nv.callgraph,"",@"SHT_CUDA_CALLGRAPH"
	.align	4
	.sectionentsize	8
	.align		4
        /*0000*/ 	.word	0x00000000
	.align		4
        /*0004*/ 	.word	0xffffffff
	.align		4
        /*0008*/ 	.word	0x00000000
	.align		4
        /*000c*/ 	.word	0xfffffffe
	.align		4
        /*0010*/ 	.word	0x00000000
	.align		4
        /*0014*/ 	.word	0xfffffffd
	.align		4
        /*0018*/ 	.word	0x00000000
	.align		4
        /*001c*/ 	.word	0xfffffffc


//--------------------- .text._Z13my_add_kernelPfPKfS1_i --------------------------
	.section	.text._Z13my_add_kernelPfPKfS1_i,"ax",@progbits
	.align	128
        .global         _Z13my_add_kernelPfPKfS1_i
        .type           _Z13my_add_kernelPfPKfS1_i,@function
        .size           _Z13my_add_kernelPfPKfS1_i,(.L_x_2 - _Z13my_add_kernelPfPKfS1_i)
        .other          _Z13my_add_kernelPfPKfS1_i,@"STO_CUDA_ENTRY STV_DEFAULT"
_Z13my_add_kernelPfPKfS1_i:
.text._Z13my_add_kernelPfPKfS1_i:
[----:B------:R-:W-:Y:S01]  /*0000*/  LDC R1, c[0x0][0x37c] ;  /* 0x0000df00ff017b82 */ /* 0x000fe20000000800 */
[----:B------:R-:W0:Y:S07]  /*0010*/  S2R R0, SR_TID.X ;  /* 0x0000000000007919 */ /* 0x000e2e0000002100 */
[----:B------:R-:W0:Y:S01]  /*0020*/  S2UR UR4, SR_CTAID.X ;  /* 0x00000000000479c3 */ /* 0x000e220000002500 */
[----:B------:R-:W1:Y:S07]  /*0030*/  LDCU UR5, c[0x0][0x398] ;  /* 0x00007300ff0577ac */ /* 0x000e6e0008000800 */
[----:B------:R-:W0:Y:S02]  /*0040*/  LDC R15, c[0x0][0x360] ;  /* 0x0000d800ff0f7b82 */ /* 0x000e240000000800 */
[----:B0-----:R-:W-:-:S05]  /*0050*/  IMAD R0, R15, UR4, R0 ;  /* 0x000000040f007c24 */ /* 0x001fca000f8e0200 */
[----:B-1----:R-:W-:-:S13]  /*0060*/  ISETP.GE.AND P0, PT, R0, UR5, PT ;  /* 0x0000000500007c0c */ /* 0x002fda000bf06270 */
[----:B------:R-:W-:Y:S05]  /*0070*/  @P0 EXIT ;  /* 0x000000000000094d */ /* 0x000fea0003800000 */
[----:B------:R-:W0:Y:S01]  /*0080*/  LDC.64 R10, c[0x0][0x390] ;  /* 0x0000e400ff0a7b82 */ /* 0x000e220000000a00 */
[----:B------:R-:W1:Y:S01]  /*0090*/  LDCU UR4, c[0x0][0x370] ;  /* 0x00006e00ff0477ac */ /* 0x000e620008000800 */
[----:B------:R-:W2:Y:S06]  /*00a0*/  LDCU.64 UR6, c[0x0][0x358] ;  /* 0x00006b00ff0677ac */ /* 0x000eac0008000a00 */
[----:B------:R-:W3:Y:S08]  /*00b0*/  LDC.64 R12, c[0x0][0x380] ;  /* 0x0000e000ff0c7b82 */ /* 0x000ef00000000a00 */
[----:B------:R-:W4:Y:S01]  /*00c0*/  LDC.64 R8, c[0x0][0x388] ;  /* 0x0000e200ff087b82 */ /* 0x000f220000000a00 */
[----:B-1----:R-:W-:-:S07]  /*00d0*/  IMAD R15, R15, UR4, RZ ;  /* 0x000000040f0f7c24 */ /* 0x002fce000f8e02ff */
.L_x_0:
[----:B----4-:R-:W-:-:S04]  /*00e0*/  IMAD.WIDE R2, R0, 0x4, R8 ;  /* 0x0000000400027825 */ /* 0x010fc800078e0208 */
[C---:B0-----:R-:W-:Y:S02]  /*00f0*/  IMAD.WIDE R4, R0.reuse, 0x4, R10 ;  /* 0x0000000400047825 */ /* 0x041fe400078e020a */
[----:B--2---:R-:W2:Y:S04]  /*0100*/  LDG.E R2, desc[UR6][R2.64] ;  /* 0x0000000602027981 */ /* 0x004ea8000c1e1900 */
[----:B------:R-:W2:Y:S01]  /*0110*/  LDG.E R5, desc[UR6][R4.64] ;  /* 0x0000000604057981 */ /* 0x000ea2000c1e1900 */
[----:B-1-3--:R-:W-:Y:S01]  /*0120*/  IMAD.WIDE R6, R0, 0x4, R12 ;  /* 0x0000000400067825 */ /* 0x00afe200078e020c */
[----:B------:R-:W-:-:S04]  /*0130*/  IADD3 R0, PT, PT, R15, R0, RZ ;  /* 0x000000000f007210 */ /* 0x000fc80007ffe0ff */
[----:B------:R-:W-:Y:S01]  /*0140*/  ISETP.GE.AND P0, PT, R0, UR5, PT ;  /* 0x0000000500007c0c */ /* 0x000fe2000bf06270 */
[----:B--2---:R-:W-:-:S05]  /*0150*/  FADD R17, R2, R5 ;  /* 0x0000000502117221 */ /* 0x004fca0000000000 */
[----:B------:R1:W-:Y:S07]  /*0160*/  STG.E desc[UR6][R6.64], R17 ;  /* 0x0000001106007986 */ /* 0x0003ee000c101906 */
[----:B------:R-:W-:Y:S05]  /*0170*/  @!P0 BRA `(.L_x_0) ;  /* 0xfffffffc00d88947 */ /* 0x000fea000383ffff */
[----:B------:R-:W-:Y:S05]  /*0180*/  EXIT ;  /* 0x000000000000794d */ /* 0x000fea0003800000 */
.L_x_1:
[----:B------:R-:W-:-:S00]  /*0190*/  BRA `(.L_x_1) ;  /* 0xfffffffc00fc7947 */ /* 0x000fc0000383ffff */
[----:B------:R-:W-:-:S00]  /*01a0*/  NOP ;  /* 0x0000000000007918 */ /* 0x000fc00000000000 */
        /* <DEDUP_REMOVED lines=13> */
.L_x_2:


//--------------------- .nv.shared.reserved.0     --------------------------
	.section	.nv.shared.reserved.0,"aw",@nobits
	.weak		__nv_reservedSMEM_offset_0_alias
	.size		__nv_reservedSMEM_offset_0_alias, 0, 64
	.other		__nv_reservedSMEM_offset_0_alias,@"STO_CUDA_RESERVED_SHARED STV_DEFAULT"
__nv_reservedSMEM_offset_0_alias:
	.zero		0
	.zero		64


//--------------------- .nv.constant0._Z13my_add_kernelPfPKfS1_i --------------------------
	.section	.nv.constant0._Z13my_add_kernelPfPKfS1_i,"a",@progbits
	.sectionflags	@""
	.align	4
.nv.constant0._Z13my_add_kernelPfPKfS1_i:
	.zero		924


//--------------------- SYMBOLS --------------------------

	.type		.nv.reservedSmem.offset0,@object
	.size		.nv.reservedSmem.offset0,0x4
